	.headerflags	@"EF_CUDA_TEXMODE_UNIFIED EF_CUDA_64BIT_ADDRESS EF_CUDA_ACCELERATORS EF_CUDA_SM90 EF_CUDA_VIRTUAL_SM(EF_CUDA_SM90)"
	.elftype	@"ET_EXEC"


//--------------------- .nv.info                  --------------------------
	.section	.nv.info,"",@"SHT_CUDA_INFO"
	.align	4


	//----- nvinfo : EIATTR_REGCOUNT
	.align		4
        /*0000*/ 	.byte	0x04, 0x2f
        /*0002*/ 	.short	(.L_3 - .L_2)
	.align		4
.L_2:
        /*0004*/ 	.word	index@(triton_poi_fused__weight_norm_interface_11)
        /*0008*/ 	.word	0x00000014


	//----- nvinfo : EIATTR_MIN_STACK_SIZE
	.align		4
.L_3:
        /*000c*/ 	.byte	0x04, 0x12
        /*000e*/ 	.short	(.L_5 - .L_4)
	.align		4
.L_4:
        /*0010*/ 	.word	index@(triton_poi_fused__weight_norm_interface_11)
        /*0014*/ 	.word	0x00000000


	//----- nvinfo : EIATTR_FRAME_SIZE
	.align		4
.L_5:
        /*0018*/ 	.byte	0x04, 0x11
        /*001a*/ 	.short	(.L_7 - .L_6)
	.align		4
.L_6:
        /*001c*/ 	.word	index@(triton_poi_fused__weight_norm_interface_11)
        /*0020*/ 	.word	0x00000000


	//----- nvinfo : EIATTR_MIN_STACK_SIZE
	.align		4
.L_7:
        /*0024*/ 	.byte	0x04, 0x12
        /*0026*/ 	.short	(.L_9 - .L_8)
	.align		4
.L_8:
        /*0028*/ 	.word	index@(triton_poi_fused__weight_norm_interface_11)
        /*002c*/ 	.word	0x00000000
.L_9:


//--------------------- .nv.info.triton_poi_fused__weight_norm_interface_11 --------------------------
	.section	.nv.info.triton_poi_fused__weight_norm_interface_11,"",@"SHT_CUDA_INFO"
	.sectionflags	@""
	.align	4


	//----- nvinfo : EIATTR_CUDA_API_VERSION
	.align		4
        /*0000*/ 	.byte	0x04, 0x37
        /*0002*/ 	.short	(.L_11 - .L_10)
.L_10:
        /*0004*/ 	.word	0x0000007c


	//----- nvinfo : EIATTR_KPARAM_INFO
	.align		4
.L_11:
        /*0008*/ 	.byte	0x04, 0x17
        /*000a*/ 	.short	(.L_13 - .L_12)
.L_12:
        /*000c*/ 	.word	0x00000000
        /*0010*/ 	.short	0x0002
        /*0012*/ 	.short	0x0010
        /*0014*/ 	.byte	0x00, 0xf0, 0x11, 0x00


	//----- nvinfo : EIATTR_KPARAM_INFO
	.align		4
.L_13:
        /*0018*/ 	.byte	0x04, 0x17
        /*001a*/ 	.short	(.L_15 - .L_14)
.L_14:
        /*001c*/ 	.word	0x00000000
        /*0020*/ 	.short	0x0001
        /*0022*/ 	.short	0x0008
        /*0024*/ 	.byte	0x00, 0xf4, 0x21, 0x00


	//----- nvinfo : EIATTR_KPARAM_INFO
	.align		4
.L_15:
        /*0028*/ 	.byte	0x04, 0x17
        /*002a*/ 	.short	(.L_17 - .L_16)
.L_16:
        /*002c*/ 	.word	0x00000000
        /*0030*/ 	.short	0x0000
        /*0032*/ 	.short	0x0000
        /*0034*/ 	.byte	0x00, 0xf4, 0x21, 0x00


	//----- nvinfo : EIATTR_SPARSE_MMA_MASK
	.align		4
.L_17:
        /*0038*/ 	.byte	0x03, 0x50
        /*003a*/ 	.short	0x0000


	//----- nvinfo : EIATTR_MAXREG_COUNT
	.align		4
        /*003c*/ 	.byte	0x03, 0x1b
        /*003e*/ 	.short	0x00ff


	//----- nvinfo : EIATTR_EXIT_INSTR_OFFSETS
	.align		4
        /*0040*/ 	.byte	0x04, 0x1c
        /*0042*/ 	.short	(.L_19 - .L_18)


	//   ....[0]....
.L_18:
        /*0044*/ 	.word	0x00000220


	//   ....[1]....
        /*0048*/ 	.word	0x00000260


	//----- nvinfo : EIATTR_REQNTID
	.align		4
.L_19:
        /*004c*/ 	.byte	0x04, 0x10
        /*004e*/ 	.short	(.L_21 - .L_20)
.L_20:
        /*0050*/ 	.word	0x00000020
        /*0054*/ 	.word	0x00000001
        /*0058*/ 	.word	0x00000001


	//----- nvinfo : EIATTR_CBANK_PARAM_SIZE
	.align		4
.L_21:
        /*005c*/ 	.byte	0x03, 0x19
        /*005e*/ 	.short	0x0014


	//----- nvinfo : EIATTR_PARAM_CBANK
	.align		4
        /*0060*/ 	.byte	0x04, 0x0a
        /*0062*/ 	.short	(.L_23 - .L_22)
	.align		4
.L_22:
        /*0064*/ 	.word	index@(.nv.constant0.triton_poi_fused__weight_norm_interface_11)
        /*0068*/ 	.short	0x0210
        /*006a*/ 	.short	0x0014


	//----- nvinfo : EIATTR_SW_WAR
	.align		4
.L_23:
        /*006c*/ 	.byte	0x04, 0x36
        /*006e*/ 	.short	(.L_25 - .L_24)
.L_24:
        /*0070*/ 	.word	0x00000008
.L_25:


//--------------------- .nv.callgraph             --------------------------
	.section	.nv.callgraph,"",@"SHT_CUDA_CALLGRAPH"
	.align	4
	.sectionentsize	8
	.align		4
        /*0000*/ 	.word	0x00000000
	.align		4
        /*0004*/ 	.word	0xffffffff
	.align		4
        /*0008*/ 	.word	0x00000000
	.align		4
        /*000c*/ 	.word	0xfffffffe
	.align		4
        /*0010*/ 	.word	0x00000000
	.align		4
        /*0014*/ 	.word	0xfffffffd
	.align		4
        /*0018*/ 	.word	0x00000000
	.align		4
        /*001c*/ 	.word	0xfffffffc


//--------------------- .nv.constant4             --------------------------
	.section	.nv.constant4,"a",@progbits
	.align	8
	.align		8
.nv.constant4:
        /*0000*/ 	.dword	_$_str
	.align		8
        /*0008*/ 	.dword	_$_str_$_2


//--------------------- .text.triton_poi_fused__weight_norm_interface_11 --------------------------
	.section	.text.triton_poi_fused__weight_norm_interface_11,"ax",@progbits
	.align	128
        .global         triton_poi_fused__weight_norm_interface_11
        .type           triton_poi_fused__weight_norm_interface_11,@function
        .size           triton_poi_fused__weight_norm_interface_11,(.L_x_1 - triton_poi_fused__weight_norm_interface_11)
        .other          triton_poi_fused__weight_norm_interface_11,@"STO_CUDA_ENTRY STV_DEFAULT"
triton_poi_fused__weight_norm_interface_11:
.text.triton_poi_fused__weight_norm_interface_11:
[----:B------:R-:W0:Y:S02]  /*0000*/  LDC R1, c[0x0][0x28] ;  /* 0x00000a00ff017b82 */ /* 0x000e240000000800 */
[----:B------:R-:W1:Y:S01]  /*0010*/  S2R R0, SR_TID.X ;  /* 0x0000000000007919 */ /* 0x000e620000002100 */
[----:B------:R-:W2:Y:S01]  /*0020*/  LDC.64 R10, c[0x0][0x210] ;  /* 0x00008400ff0a7b82 */ /* 0x000ea20000000a00 */
[----:B------:R-:W-:Y:S01]  /*0030*/  HFMA2.MMA R12, -RZ, RZ, 0, 0 ;  /* 0x00000000ff0c7435 */ /* 0x000fe200000001ff */
[----:B------:R-:W-:Y:S01]  /*0040*/  ULDC.64 UR4, c[0x0][0x208] ;  /* 0x0000820000047ab9 */ /* 0x000fe20000000a00 */
[----:B------:R-:W3:Y:S01]  /*0050*/  S2R R13, SR_CTAID.X ;  /* 0x00000000000d7919 */ /* 0x000ee20000002500 */
[----:B------:R-:W-:Y:S01]  /*0060*/  HFMA2.MMA R14, -RZ, RZ, 0, 0 ;  /* 0x00000000ff0e7435 */ /* 0x000fe200000001ff */
[----:B-1----:R-:W-:-:S04]  /*0070*/  LOP3.LUT R0, R0, 0x1f, RZ, 0xc0, !PT ;  /* 0x0000001f00007812 */ /* 0x002fc800078ec0ff */
[----:B---3--:R-:W-:Y:S02]  /*0080*/  LEA R13, R13, R0, 0x5 ;  /* 0x000000000d0d7211 */ /* 0x008fe400078e28ff */
[----:B------:R-:W-:Y:S02]  /*0090*/  MOV R0, RZ ;  /* 0x000000ff00007202 */ /* 0x000fe40000000f00 */
[C---:B------:R-:W-:Y:S01]  /*00a0*/  ISETP.GE.AND P0, PT, R13.reuse, 0x20, PT ;  /* 0x000000200d00780c */ /* 0x040fe20003f06270 */
[----:B------:R-:W-:-:S04]  /*00b0*/  IMAD R9, R13, 0x5, RZ ;  /* 0x000000050d097824 */ /* 0x000fc800078e02ff */
[----:B--2---:R-:W-:Y:S01]  /*00c0*/  IMAD.WIDE R2, R9, 0x4, R10 ;  /* 0x0000000409027825 */ /* 0x004fe200078e020a */
[----:B------:R-:W-:Y:S02]  /*00d0*/  IADD3 R5, R9, 0x1, RZ ;  /* 0x0000000109057810 */ /* 0x000fe40007ffe0ff */
[----:B------:R-:W-:-:S03]  /*00e0*/  IADD3 R7, R9, 0x2, RZ ;  /* 0x0000000209077810 */ /* 0x000fc60007ffe0ff */
[--C-:B------:R-:W-:Y:S01]  /*00f0*/  IMAD.WIDE R4, R5, 0x4, R10.reuse ;  /* 0x0000000405047825 */ /* 0x100fe200078e020a */
[----:B------:R-:W-:Y:S01]  /*0100*/  IADD3 R15, R9, 0x3, RZ ;  /* 0x00000003090f7810 */ /* 0x000fe20007ffe0ff */
[----:B------:R1:W2:Y:S04]  /*0110*/  @!P0 LDG.E.EL R0, desc[UR4][R2.64] ;  /* 0x0000000402008981 */ /* 0x0002a8000c2e1900 */
[----:B------:R-:W3:Y:S01]  /*0120*/  @!P0 LDG.E.EL R12, desc[UR4][R4.64] ;  /* 0x00000004040c8981 */ /* 0x000ee2000c2e1900 */
[--C-:B------:R-:W-:Y:S01]  /*0130*/  IMAD.WIDE R6, R7, 0x4, R10.reuse ;  /* 0x0000000407067825 */ /* 0x100fe200078e020a */
[----:B------:R-:W-:Y:S02]  /*0140*/  IADD3 R17, R9, 0x4, RZ ;  /* 0x0000000409117810 */ /* 0x000fe40007ffe0ff */
[----:B------:R-:W-:Y:S01]  /*0150*/  MOV R16, RZ ;  /* 0x000000ff00107202 */ /* 0x000fe20000000f00 */
[--C-:B------:R-:W-:Y:S01]  /*0160*/  IMAD.WIDE R8, R15, 0x4, R10.reuse ;  /* 0x000000040f087825 */ /* 0x100fe200078e020a */
[----:B------:R-:W-:Y:S01]  /*0170*/  HFMA2.MMA R15, -RZ, RZ, 0, 0 ;  /* 0x00000000ff0f7435 */ /* 0x000fe200000001ff */
[----:B------:R-:W4:Y:S01]  /*0180*/  @!P0 LDG.E.EL R14, desc[UR4][R6.64] ;  /* 0x00000004060e8981 */ /* 0x000f22000c2e1900 */
[----:B-1----:R-:W1:Y:S01]  /*0190*/  LDC.64 R2, c[0x0][0x218] ;  /* 0x00008600ff027b82 */ /* 0x002e620000000a00 */
[----:B------:R-:W-:-:S02]  /*01a0*/  IMAD.WIDE R10, R17, 0x4, R10 ;  /* 0x00000004110a7825 */ /* 0x000fc400078e020a */
[----:B------:R-:W5:Y:S05]  /*01b0*/  @!P0 LDG.E.EL R16, desc[UR4][R8.64] ;  /* 0x0000000408108981 */ /* 0x000f6a000c2e1900 */
[----:B------:R-:W5:Y:S01]  /*01c0*/  @!P0 LDG.E.EL R15, desc[UR4][R10.64] ;  /* 0x000000040a0f8981 */ /* 0x000f62000c2e1900 */
[----:B---3--:R-:W-:-:S04]  /*01d0*/  FMUL R5, R12, R12 ;  /* 0x0000000c0c057220 */ /* 0x008fc80000400000 */
[----:B--2---:R-:W-:-:S04]  /*01e0*/  FFMA R5, R0, R0, R5 ;  /* 0x0000000000057223 */ /* 0x004fc80000000005 */
[----:B----4-:R-:W-:-:S04]  /*01f0*/  FFMA R5, R14, R14, R5 ;  /* 0x0000000e0e057223 */ /* 0x010fc80000000005 */
[----:B-----5:R-:W-:-:S04]  /*0200*/  FFMA R16, R16, R16, R5 ;  /* 0x0000001010107223 */ /* 0x020fc80000000005 */
[----:B------:R-:W-:Y:S01]  /*0210*/  FFMA R16, R15, R15, R16 ;  /* 0x0000000f0f107223 */ /* 0x000fe20000000010 */
[----:B-1----:R-:W-:Y:S06]  /*0220*/  @P0 EXIT ;  /* 0x000000000000094d */ /* 0x002fec0003800000 */
[----:B------:R-:W0:Y:S01]  /*0230*/  MUFU.SQRT R5, R16 ;  /* 0x0000001000057308 */ /* 0x000e220000002000 */
[----:B------:R-:W-:-:S05]  /*0240*/  IMAD.WIDE R2, R13, 0x4, R2 ;  /* 0x000000040d027825 */ /* 0x000fca00078e0202 */
[----:B0-----:R-:W-:Y:S01]  /*0250*/  STG.E desc[UR4][R2.64], R5 ;  /* 0x0000000502007986 */ /* 0x001fe2000c101904 */
[----:B------:R-:W-:Y:S05]  /*0260*/  EXIT ;  /* 0x000000000000794d */ /* 0x000fea0003800000 */
.L_x_0:
[----:B------:R-:W-:-:S00]  /*0270*/  BRA `(.L_x_0) ;  /* 0xfffffffc00fc7947 */ /* 0x000fc0000383ffff */
[----:B------:R-:W-:-:S00]  /*0280*/  NOP ;  /* 0x0000000000007918 */ /* 0x000fc00000000000 */
[----:B------:R-:W-:-:S00]  /*0290*/  NOP ;  /* 0x0000000000007918 */ /* 0x000fc00000000000 */
[----:B------:R-:W-:-:S00]  /*02a0*/  NOP ;  /* 0x0000000000007918 */ /* 0x000fc00000000000 */
[----:B------:R-:W-:-:S00]  /*02b0*/  NOP ;  /* 0x0000000000007918 */ /* 0x000fc00000000000 */
[----:B------:R-:W-:-:S00]  /*02c0*/  NOP ;  /* 0x0000000000007918 */ /* 0x000fc00000000000 */
[----:B------:R-:W-:-:S00]  /*02d0*/  NOP ;  /* 0x0000000000007918 */ /* 0x000fc00000000000 */
[----:B------:R-:W-:-:S00]  /*02e0*/  NOP ;  /* 0x0000000000007918 */ /* 0x000fc00000000000 */
[----:B------:R-:W-:-:S00]  /*02f0*/  NOP ;  /* 0x0000000000007918 */ /* 0x000fc00000000000 */
.L_x_1:


//--------------------- .nv.global.init           --------------------------
	.section	.nv.global.init,"aw",@progbits
.nv.global.init:
	.type		_$_str,@object
	.size		_$_str,(_$_str_$_2 - _$_str)
_$_str:
        /*0000*/ 	.byte	0x5f, 0x5f, 0x43, 0x55, 0x44, 0x41, 0x5f, 0x46, 0x54, 0x5a, 0x00
	.type		_$_str_$_2,@object
	.size		_$_str_$_2,(.L_1 - _$_str_$_2)
_$_str_$_2:
        /*000b*/ 	.byte	0x5f, 0x5f, 0x43, 0x55, 0x44, 0x41, 0x5f, 0x50, 0x52, 0x45, 0x43, 0x5f, 0x53, 0x51, 0x52, 0x54
        /*001b*/ 	.byte	0x00
.L_1:


//--------------------- .nv.constant0.triton_poi_fused__weight_norm_interface_11 --------------------------
	.section	.nv.constant0.triton_poi_fused__weight_norm_interface_11,"a",@progbits
	.sectionflags	@""
	.align	4
.nv.constant0.triton_poi_fused__weight_norm_interface_11:
	.zero		548
